//
// Generated by NVIDIA NVVM Compiler
//
// Compiler Build ID: CL-36424714
// Cuda compilation tools, release 13.0, V13.0.88
// Based on NVVM 20.0.0
//

.version 9.0
.target sm_100
.address_size 64

	// .globl	_Z10find_indexPffPiii

.visible .entry _Z10find_indexPffPiii(
	.param .u64 .ptr .align 1 _Z10find_indexPffPiii_param_0,
	.param .f32 _Z10find_indexPffPiii_param_1,
	.param .u64 .ptr .align 1 _Z10find_indexPffPiii_param_2,
	.param .u32 _Z10find_indexPffPiii_param_3,
	.param .u32 _Z10find_indexPffPiii_param_4
)
{
	.reg .pred 	%p<6>;
	.reg .b32 	%r<10>;
	.reg .b32 	%f<5>;
	.reg .b64 	%rd<7>;

	ld.param.u64 	%rd4, [_Z10find_indexPffPiii_param_0];
	ld.param.f32 	%f1, [_Z10find_indexPffPiii_param_1];
	ld.param.u64 	%rd5, [_Z10find_indexPffPiii_param_2];
	ld.param.u32 	%r4, [_Z10find_indexPffPiii_param_3];
	ld.param.u32 	%r3, [_Z10find_indexPffPiii_param_4];
	cvta.to.global.u64 	%rd1, %rd5;
	cvta.to.global.u64 	%rd2, %rd4;
	mov.u32 	%r5, %tid.x;
	mov.u32 	%r6, %ctaid.x;
	mov.u32 	%r7, %ntid.x;
	mad.lo.s32 	%r1, %r6, %r7, %r5;
	add.s32 	%r2, %r3, %r1;
	setp.ge.s32 	%p1, %r2, %r4;
	@%p1 bra 	$L__BB0_7;
	neg.s32 	%r8, %r3;
	setp.ne.s32 	%p2, %r1, %r8;
	@%p2 bra 	$L__BB0_4;
	ld.global.f32 	%f4, [%rd2];
	setp.geu.f32 	%p5, %f1, %f4;
	@%p5 bra 	$L__BB0_7;
	mov.b32 	%r9, 0;
	st.global.u32 	[%rd1], %r9;
	bra.uni 	$L__BB0_7;
$L__BB0_4:
	mul.wide.s32 	%rd6, %r2, 4;
	add.s64 	%rd3, %rd2, %rd6;
	ld.global.f32 	%f2, [%rd3+-4];
	setp.gtu.f32 	%p3, %f2, %f1;
	@%p3 bra 	$L__BB0_7;
	ld.global.f32 	%f3, [%rd3];
	setp.geu.f32 	%p4, %f1, %f3;
	@%p4 bra 	$L__BB0_7;
	st.global.u32 	[%rd1], %r2;
$L__BB0_7:
	ret;

}
	// .globl	_Z6d_pushPfS_fiii
.visible .entry _Z6d_pushPfS_fiii(
	.param .u64 .ptr .align 1 _Z6d_pushPfS_fiii_param_0,
	.param .u64 .ptr .align 1 _Z6d_pushPfS_fiii_param_1,
	.param .f32 _Z6d_pushPfS_fiii_param_2,
	.param .u32 _Z6d_pushPfS_fiii_param_3,
	.param .u32 _Z6d_pushPfS_fiii_param_4,
	.param .u32 _Z6d_pushPfS_fiii_param_5
)
{
	.reg .pred 	%p<5>;
	.reg .b32 	%r<9>;
	.reg .b32 	%f<4>;
	.reg .b64 	%rd<13>;

	ld.param.u64 	%rd3, [_Z6d_pushPfS_fiii_param_0];
	ld.param.u64 	%rd4, [_Z6d_pushPfS_fiii_param_1];
	ld.param.f32 	%f1, [_Z6d_pushPfS_fiii_param_2];
	ld.param.u32 	%r2, [_Z6d_pushPfS_fiii_param_3];
	ld.param.u32 	%r3, [_Z6d_pushPfS_fiii_param_4];
	ld.param.u32 	%r4, [_Z6d_pushPfS_fiii_param_5];
	cvta.to.global.u64 	%rd1, %rd3;
	cvta.to.global.u64 	%rd2, %rd4;
	mov.u32 	%r5, %tid.x;
	mov.u32 	%r6, %ctaid.x;
	mov.u32 	%r7, %ntid.x;
	mad.lo.s32 	%r8, %r6, %r7, %r5;
	add.s32 	%r1, %r8, %r4;
	setp.ge.s32 	%p1, %r1, %r3;
	@%p1 bra 	$L__BB1_7;
	setp.le.s32 	%p2, %r1, %r2;
	@%p2 bra 	$L__BB1_3;
	mul.wide.s32 	%rd10, %r1, 4;
	add.s64 	%rd11, %rd1, %rd10;
	ld.global.f32 	%f3, [%rd11+-4];
	add.s64 	%rd12, %rd2, %rd10;
	st.global.f32 	[%rd12], %f3;
	bra.uni 	$L__BB1_7;
$L__BB1_3:
	setp.ge.s32 	%p3, %r1, %r2;
	@%p3 bra 	$L__BB1_5;
	mul.wide.s32 	%rd7, %r1, 4;
	add.s64 	%rd8, %rd1, %rd7;
	ld.global.f32 	%f2, [%rd8];
	add.s64 	%rd9, %rd2, %rd7;
	st.global.f32 	[%rd9], %f2;
	bra.uni 	$L__BB1_7;
$L__BB1_5:
	setp.ne.s32 	%p4, %r1, %r2;
	@%p4 bra 	$L__BB1_7;
	mul.wide.s32 	%rd5, %r2, 4;
	add.s64 	%rd6, %rd2, %rd5;
	st.global.f32 	[%rd6], %f1;
$L__BB1_7:
	ret;

}
	// .globl	_Z5d_popPfS_S_iii
.visible .entry _Z5d_popPfS_S_iii(
	.param .u64 .ptr .align 1 _Z5d_popPfS_S_iii_param_0,
	.param .u64 .ptr .align 1 _Z5d_popPfS_S_iii_param_1,
	.param .u64 .ptr .align 1 _Z5d_popPfS_S_iii_param_2,
	.param .u32 _Z5d_popPfS_S_iii_param_3,
	.param .u32 _Z5d_popPfS_S_iii_param_4,
	.param .u32 _Z5d_popPfS_S_iii_param_5
)
{
	.reg .pred 	%p<4>;
	.reg .b32 	%r<12>;
	.reg .b32 	%f<3>;
	.reg .b64 	%rd<10>;

	ld.param.u64 	%rd6, [_Z5d_popPfS_S_iii_param_0];
	ld.param.u64 	%rd4, [_Z5d_popPfS_S_iii_param_1];
	ld.param.u64 	%rd5, [_Z5d_popPfS_S_iii_param_2];
	ld.param.u32 	%r5, [_Z5d_popPfS_S_iii_param_3];
	ld.param.u32 	%r3, [_Z5d_popPfS_S_iii_param_4];
	ld.param.u32 	%r4, [_Z5d_popPfS_S_iii_param_5];
	cvta.to.global.u64 	%rd1, %rd6;
	mov.u32 	%r6, %tid.x;
	mov.u32 	%r7, %ctaid.x;
	mov.u32 	%r8, %ntid.x;
	mad.lo.s32 	%r1, %r7, %r8, %r6;
	add.s32 	%r2, %r4, %r1;
	setp.ge.s32 	%p1, %r2, %r5;
	@%p1 bra 	$L__BB2_5;
	neg.s32 	%r9, %r4;
	setp.ne.s32 	%p2, %r1, %r9;
	@%p2 bra 	$L__BB2_3;
	ld.global.f32 	%f2, [%rd1];
	cvta.to.global.u64 	%rd9, %rd5;
	st.global.f32 	[%rd9], %f2;
	bra.uni 	$L__BB2_5;
$L__BB2_3:
	mul.wide.s32 	%rd7, %r2, 4;
	add.s64 	%rd2, %rd1, %rd7;
	ld.global.f32 	%f1, [%rd2];
	cvta.to.global.u64 	%rd8, %rd4;
	add.s64 	%rd3, %rd8, %rd7;
	st.global.f32 	[%rd3+-4], %f1;
	add.s32 	%r10, %r3, -1;
	setp.ne.s32 	%p3, %r2, %r10;
	@%p3 bra 	$L__BB2_5;
	mov.b32 	%r11, 2139095040;
	st.global.u32 	[%rd3], %r11;
	st.global.u32 	[%rd2], %r11;
$L__BB2_5:
	ret;

}


// ===== COMPILED SASS (sm_100) =====

	.target	sm_100

	.elftype	@"ET_EXEC"


//--------------------- .note.nv.tkinfo           --------------------------
	.section	.note.nv.tkinfo,"",@"SHT_NOTE"
	.sectionflags	@"SHF_NOTE_NV_TKINFO"
	.tkinfo
        /*0018*/ 	.word	0x00000002
        /*0030*/ 	.string	""
        /*0030*/ 	.string	"ptxas"
        /*0030*/ 	.string	"Cuda compilation tools, release 13.0, V13.0.88"
        /*0030*/ 	.string	"Build cuda_13.0.r13.0/compiler.36424714_0"
        /*0030*/ 	.string	"-arch sm_100 -m 64 "



//--------------------- .note.nv.cuinfo           --------------------------
	.section	.note.nv.cuinfo,"",@"SHT_NOTE"
	.sectionflags	@"SHF_NOTE_NV_CUINFO"
        /*0018*/ 	.short	0x0002
        /*001a*/ 	.short	0x0064
        /*001c*/ 	.short	0x0082
	.zero		2


//--------------------- .nv.info                  --------------------------
	.section	.nv.info,"",@"SHT_CUDA_INFO"
	.align	4


	//----- nvinfo : EIATTR_REGCOUNT
	.align		4
        /*0000*/ 	.byte	0x04, 0x2f
        /*0002*/ 	.short	(.L_1 - .L_0)
	.align		4
.L_0:
        /*0004*/ 	.word	index@(_Z10find_indexPffPiii)
        /*0008*/ 	.word	0x0000000a


	//----- nvinfo : EIATTR_FRAME_SIZE
	.align		4
.L_1:
        /*000c*/ 	.byte	0x04, 0x11
        /*000e*/ 	.short	(.L_3 - .L_2)
	.align		4
.L_2:
        /*0010*/ 	.word	index@(_Z10find_indexPffPiii)
        /*0014*/ 	.word	0x00000000


	//----- nvinfo : EIATTR_REGCOUNT
	.align		4
.L_3:
        /*0018*/ 	.byte	0x04, 0x2f
        /*001a*/ 	.short	(.L_5 - .L_4)
	.align		4
.L_4:
        /*001c*/ 	.word	index@(_Z6d_pushPfS_fiii)
        /*0020*/ 	.word	0x0000000a


	//----- nvinfo : EIATTR_FRAME_SIZE
	.align		4
.L_5:
        /*0024*/ 	.byte	0x04, 0x11
        /*0026*/ 	.short	(.L_7 - .L_6)
	.align		4
.L_6:
        /*0028*/ 	.word	index@(_Z6d_pushPfS_fiii)
        /*002c*/ 	.word	0x00000000


	//----- nvinfo : EIATTR_REGCOUNT
	.align		4
.L_7:
        /*0030*/ 	.byte	0x04, 0x2f
        /*0032*/ 	.short	(.L_9 - .L_8)
	.align		4
.L_8:
        /*0034*/ 	.word	index@(_Z5d_popPfS_S_iii)
        /*0038*/ 	.word	0x0000000c


	//----- nvinfo : EIATTR_FRAME_SIZE
	.align		4
.L_9:
        /*003c*/ 	.byte	0x04, 0x11
        /*003e*/ 	.short	(.L_11 - .L_10)
	.align		4
.L_10:
        /*0040*/ 	.word	index@(_Z5d_popPfS_S_iii)
        /*0044*/ 	.word	0x00000000


	//----- nvinfo : EIATTR_MIN_STACK_SIZE
	.align		4
.L_11:
        /*0048*/ 	.byte	0x04, 0x12
        /*004a*/ 	.short	(.L_13 - .L_12)
	.align		4
.L_12:
        /*004c*/ 	.word	index@(_Z5d_popPfS_S_iii)
        /*0050*/ 	.word	0x00000000


	//----- nvinfo : EIATTR_MIN_STACK_SIZE
	.align		4
.L_13:
        /*0054*/ 	.byte	0x04, 0x12
        /*0056*/ 	.short	(.L_15 - .L_14)
	.align		4
.L_14:
        /*0058*/ 	.word	index@(_Z6d_pushPfS_fiii)
        /*005c*/ 	.word	0x00000000


	//----- nvinfo : EIATTR_MIN_STACK_SIZE
	.align		4
.L_15:
        /*0060*/ 	.byte	0x04, 0x12
        /*0062*/ 	.short	(.L_17 - .L_16)
	.align		4
.L_16:
        /*0064*/ 	.word	index@(_Z10find_indexPffPiii)
        /*0068*/ 	.word	0x00000000
.L_17:


//--------------------- .nv.compat                --------------------------
	.section	.nv.compat,"",@"SHT_CUDA_COMPAT_INFO"
	.align	4
        /*0000*/ 	.byte	0x02, 0x09, 0x00, 0x00, 0x02, 0x02, 0x01, 0x00, 0x02, 0x05, 0x05, 0x00, 0x03, 0x07, 0x01, 0x01
        /*0010*/ 	.byte	0x02, 0x03, 0x00, 0x00, 0x02, 0x06, 0x01, 0x00, 0x04, 0x0b, 0x08, 0x00, 0x09, 0x00, 0x00, 0x00
        /*0020*/ 	.byte	0x00, 0x00, 0x00, 0x00


//--------------------- .nv.info._Z5d_popPfS_S_iii --------------------------
	.section	.nv.info._Z5d_popPfS_S_iii,"",@"SHT_CUDA_INFO"
	.sectionflags	@""
	.align	4


	//----- nvinfo : EIATTR_CUDA_API_VERSION
	.align		4
        /*0000*/ 	.byte	0x04, 0x37
        /*0002*/ 	.short	(.L_19 - .L_18)
.L_18:
        /*0004*/ 	.word	0x00000082


	//----- nvinfo : EIATTR_KPARAM_INFO
	.align		4
.L_19:
        /*0008*/ 	.byte	0x04, 0x17
        /*000a*/ 	.short	(.L_21 - .L_20)
.L_20:
        /*000c*/ 	.word	0x00000000
        /*0010*/ 	.short	0x0005
        /*0012*/ 	.short	0x0020
        /*0014*/ 	.byte	0x00, 0xf0, 0x11, 0x00


	//----- nvinfo : EIATTR_KPARAM_INFO
	.align		4
.L_21:
        /*0018*/ 	.byte	0x04, 0x17
        /*001a*/ 	.short	(.L_23 - .L_22)
.L_22:
        /*001c*/ 	.word	0x00000000
        /*0020*/ 	.short	0x0004
        /*0022*/ 	.short	0x001c
        /*0024*/ 	.byte	0x00, 0xf0, 0x11, 0x00


	//----- nvinfo : EIATTR_KPARAM_INFO
	.align		4
.L_23:
        /*0028*/ 	.byte	0x04, 0x17
        /*002a*/ 	.short	(.L_25 - .L_24)
.L_24:
        /*002c*/ 	.word	0x00000000
        /*0030*/ 	.short	0x0003
        /*0032*/ 	.short	0x0018
        /*0034*/ 	.byte	0x00, 0xf0, 0x11, 0x00


	//----- nvinfo : EIATTR_KPARAM_INFO
	.align		4
.L_25:
        /*0038*/ 	.byte	0x04, 0x17
        /*003a*/ 	.short	(.L_27 - .L_26)
.L_26:
        /*003c*/ 	.word	0x00000000
        /*0040*/ 	.short	0x0002
        /*0042*/ 	.short	0x0010
        /*0044*/ 	.byte	0x00, 0xf5, 0x21, 0x00


	//----- nvinfo : EIATTR_KPARAM_INFO
	.align		4
.L_27:
        /*0048*/ 	.byte	0x04, 0x17
        /*004a*/ 	.short	(.L_29 - .L_28)
.L_28:
        /*004c*/ 	.word	0x00000000
        /*0050*/ 	.short	0x0001
        /*0052*/ 	.short	0x0008
        /*0054*/ 	.byte	0x00, 0xf5, 0x21, 0x00


	//----- nvinfo : EIATTR_KPARAM_INFO
	.align		4
.L_29:
        /*0058*/ 	.byte	0x04, 0x17
        /*005a*/ 	.short	(.L_31 - .L_30)
.L_30:
        /*005c*/ 	.word	0x00000000
        /*0060*/ 	.short	0x0000
        /*0062*/ 	.short	0x0000
        /*0064*/ 	.byte	0x00, 0xf5, 0x21, 0x00


	//----- nvinfo : EIATTR_SPARSE_MMA_MASK
	.align		4
.L_31:
        /*0068*/ 	.byte	0x03, 0x50
        /*006a*/ 	.short	0x0000


	//----- nvinfo : EIATTR_MAXREG_COUNT
	.align		4
        /*006c*/ 	.byte	0x03, 0x1b
        /*006e*/ 	.short	0x00ff


	//----- nvinfo : EIATTR_MERCURY_ISA_VERSION
	.align		4
        /*0070*/ 	.byte	0x03, 0x5f
        /*0072*/ 	.short	0x0101


	//----- nvinfo : EIATTR_VRC_CTA_INIT_COUNT
	.align		4
        /*0074*/ 	.byte	0x02, 0x4a
	.zero		1
	.zero		1


	//----- nvinfo : EIATTR_EXIT_INSTR_OFFSETS
	.align		4
        /*0078*/ 	.byte	0x04, 0x1c
        /*007a*/ 	.short	(.L_33 - .L_32)


	//   ....[0]....
.L_32:
        /*007c*/ 	.word	0x00000090


	//   ....[1]....
        /*0080*/ 	.word	0x00000120


	//   ....[2]....
        /*0084*/ 	.word	0x000001c0


	//   ....[3]....
        /*0088*/ 	.word	0x00000200


	//----- nvinfo : EIATTR_CRS_STACK_SIZE
	.align		4
.L_33:
        /*008c*/ 	.byte	0x04, 0x1e
        /*008e*/ 	.short	(.L_35 - .L_34)
.L_34:
        /*0090*/ 	.word	0x00000000


	//----- nvinfo : EIATTR_CBANK_PARAM_SIZE
	.align		4
.L_35:
        /*0094*/ 	.byte	0x03, 0x19
        /*0096*/ 	.short	0x0024


	//----- nvinfo : EIATTR_PARAM_CBANK
	.align		4
        /*0098*/ 	.byte	0x04, 0x0a
        /*009a*/ 	.short	(.L_37 - .L_36)
	.align		4
.L_36:
        /*009c*/ 	.word	index@(.nv.constant0._Z5d_popPfS_S_iii)
        /*00a0*/ 	.short	0x0380
        /*00a2*/ 	.short	0x0024


	//----- nvinfo : EIATTR_SW_WAR
	.align		4
.L_37:
        /*00a4*/ 	.byte	0x04, 0x36
        /*00a6*/ 	.short	(.L_39 - .L_38)
.L_38:
        /*00a8*/ 	.word	0x00000008
.L_39:


//--------------------- .nv.info._Z6d_pushPfS_fiii --------------------------
	.section	.nv.info._Z6d_pushPfS_fiii,"",@"SHT_CUDA_INFO"
	.sectionflags	@""
	.align	4


	//----- nvinfo : EIATTR_CUDA_API_VERSION
	.align		4
        /*0000*/ 	.byte	0x04, 0x37
        /*0002*/ 	.short	(.L_41 - .L_40)
.L_40:
        /*0004*/ 	.word	0x00000082


	//----- nvinfo : EIATTR_KPARAM_INFO
	.align		4
.L_41:
        /*0008*/ 	.byte	0x04, 0x17
        /*000a*/ 	.short	(.L_43 - .L_42)
.L_42:
        /*000c*/ 	.word	0x00000000
        /*0010*/ 	.short	0x0005
        /*0012*/ 	.short	0x001c
        /*0014*/ 	.byte	0x00, 0xf0, 0x11, 0x00


	//----- nvinfo : EIATTR_KPARAM_INFO
	.align		4
.L_43:
        /*0018*/ 	.byte	0x04, 0x17
        /*001a*/ 	.short	(.L_45 - .L_44)
.L_44:
        /*001c*/ 	.word	0x00000000
        /*0020*/ 	.short	0x0004
        /*0022*/ 	.short	0x0018
        /*0024*/ 	.byte	0x00, 0xf0, 0x11, 0x00


	//----- nvinfo : EIATTR_KPARAM_INFO
	.align		4
.L_45:
        /*0028*/ 	.byte	0x04, 0x17
        /*002a*/ 	.short	(.L_47 - .L_46)
.L_46:
        /*002c*/ 	.word	0x00000000
        /*0030*/ 	.short	0x0003
        /*0032*/ 	.short	0x0014
        /*0034*/ 	.byte	0x00, 0xf0, 0x11, 0x00


	//----- nvinfo : EIATTR_KPARAM_INFO
	.align		4
.L_47:
        /*0038*/ 	.byte	0x04, 0x17
        /*003a*/ 	.short	(.L_49 - .L_48)
.L_48:
        /*003c*/ 	.word	0x00000000
        /*0040*/ 	.short	0x0002
        /*0042*/ 	.short	0x0010
        /*0044*/ 	.byte	0x00, 0xf0, 0x11, 0x00


	//----- nvinfo : EIATTR_KPARAM_INFO
	.align		4
.L_49:
        /*0048*/ 	.byte	0x04, 0x17
        /*004a*/ 	.short	(.L_51 - .L_50)
.L_50:
        /*004c*/ 	.word	0x00000000
        /*0050*/ 	.short	0x0001
        /*0052*/ 	.short	0x0008
        /*0054*/ 	.byte	0x00, 0xf5, 0x21, 0x00


	//----- nvinfo : EIATTR_KPARAM_INFO
	.align		4
.L_51:
        /*0058*/ 	.byte	0x04, 0x17
        /*005a*/ 	.short	(.L_53 - .L_52)
.L_52:
        /*005c*/ 	.word	0x00000000
        /*0060*/ 	.short	0x0000
        /*0062*/ 	.short	0x0000
        /*0064*/ 	.byte	0x00, 0xf5, 0x21, 0x00


	//----- nvinfo : EIATTR_SPARSE_MMA_MASK
	.align		4
.L_53:
        /*0068*/ 	.byte	0x03, 0x50
        /*006a*/ 	.short	0x0000


	//----- nvinfo : EIATTR_MAXREG_COUNT
	.align		4
        /*006c*/ 	.byte	0x03, 0x1b
        /*006e*/ 	.short	0x00ff


	//----- nvinfo : EIATTR_MERCURY_ISA_VERSION
	.align		4
        /*0070*/ 	.byte	0x03, 0x5f
        /*0072*/ 	.short	0x0101


	//----- nvinfo : EIATTR_VRC_CTA_INIT_COUNT
	.align		4
        /*0074*/ 	.byte	0x02, 0x4a
	.zero		1
	.zero		1


	//----- nvinfo : EIATTR_EXIT_INSTR_OFFSETS
	.align		4
        /*0078*/ 	.byte	0x04, 0x1c
        /*007a*/ 	.short	(.L_55 - .L_54)


	//   ....[0]....
.L_54:
        /*007c*/ 	.word	0x00000080


	//   ....[1]....
        /*0080*/ 	.word	0x00000130


	//   ....[2]....
        /*0084*/ 	.word	0x000001c0


	//   ....[3]....
        /*0088*/ 	.word	0x000001e0


	//   ....[4]....
        /*008c*/ 	.word	0x00000230


	//----- nvinfo : EIATTR_CRS_STACK_SIZE
	.align		4
.L_55:
        /*0090*/ 	.byte	0x04, 0x1e
        /*0092*/ 	.short	(.L_57 - .L_56)
.L_56:
        /*0094*/ 	.word	0x00000000


	//----- nvinfo : EIATTR_CBANK_PARAM_SIZE
	.align		4
.L_57:
        /*0098*/ 	.byte	0x03, 0x19
        /*009a*/ 	.short	0x0020


	//----- nvinfo : EIATTR_PARAM_CBANK
	.align		4
        /*009c*/ 	.byte	0x04, 0x0a
        /*009e*/ 	.short	(.L_59 - .L_58)
	.align		4
.L_58:
        /*00a0*/ 	.word	index@(.nv.constant0._Z6d_pushPfS_fiii)
        /*00a4*/ 	.short	0x0380
        /*00a6*/ 	.short	0x0020


	//----- nvinfo : EIATTR_SW_WAR
	.align		4
.L_59:
        /*00a8*/ 	.byte	0x04, 0x36
        /*00aa*/ 	.short	(.L_61 - .L_60)
.L_60:
        /*00ac*/ 	.word	0x00000008
.L_61:


//--------------------- .nv.info._Z10find_indexPffPiii --------------------------
	.section	.nv.info._Z10find_indexPffPiii,"",@"SHT_CUDA_INFO"
	.sectionflags	@""
	.align	4


	//----- nvinfo : EIATTR_CUDA_API_VERSION
	.align		4
        /*0000*/ 	.byte	0x04, 0x37
        /*0002*/ 	.short	(.L_63 - .L_62)
.L_62:
        /*0004*/ 	.word	0x00000082


	//----- nvinfo : EIATTR_KPARAM_INFO
	.align		4
.L_63:
        /*0008*/ 	.byte	0x04, 0x17
        /*000a*/ 	.short	(.L_65 - .L_64)
.L_64:
        /*000c*/ 	.word	0x00000000
        /*0010*/ 	.short	0x0004
        /*0012*/ 	.short	0x001c
        /*0014*/ 	.byte	0x00, 0xf0, 0x11, 0x00


	//----- nvinfo : EIATTR_KPARAM_INFO
	.align		4
.L_65:
        /*0018*/ 	.byte	0x04, 0x17
        /*001a*/ 	.short	(.L_67 - .L_66)
.L_66:
        /*001c*/ 	.word	0x00000000
        /*0020*/ 	.short	0x0003
        /*0022*/ 	.short	0x0018
        /*0024*/ 	.byte	0x00, 0xf0, 0x11, 0x00


	//----- nvinfo : EIATTR_KPARAM_INFO
	.align		4
.L_67:
        /*0028*/ 	.byte	0x04, 0x17
        /*002a*/ 	.short	(.L_69 - .L_68)
.L_68:
        /*002c*/ 	.word	0x00000000
        /*0030*/ 	.short	0x0002
        /*0032*/ 	.short	0x0010
        /*0034*/ 	.byte	0x00, 0xf5, 0x21, 0x00


	//----- nvinfo : EIATTR_KPARAM_INFO
	.align		4
.L_69:
        /*0038*/ 	.byte	0x04, 0x17
        /*003a*/ 	.short	(.L_71 - .L_70)
.L_70:
        /*003c*/ 	.word	0x00000000
        /*0040*/ 	.short	0x0001
        /*0042*/ 	.short	0x0008
        /*0044*/ 	.byte	0x00, 0xf0, 0x11, 0x00


	//----- nvinfo : EIATTR_KPARAM_INFO
	.align		4
.L_71:
        /*0048*/ 	.byte	0x04, 0x17
        /*004a*/ 	.short	(.L_73 - .L_72)
.L_72:
        /*004c*/ 	.word	0x00000000
        /*0050*/ 	.short	0x0000
        /*0052*/ 	.short	0x0000
        /*0054*/ 	.byte	0x00, 0xf5, 0x21, 0x00


	//----- nvinfo : EIATTR_SPARSE_MMA_MASK
	.align		4
.L_73:
        /*0058*/ 	.byte	0x03, 0x50
        /*005a*/ 	.short	0x0000


	//----- nvinfo : EIATTR_MAXREG_COUNT
	.align		4
        /*005c*/ 	.byte	0x03, 0x1b
        /*005e*/ 	.short	0x00ff


	//----- nvinfo : EIATTR_MERCURY_ISA_VERSION
	.align		4
        /*0060*/ 	.byte	0x03, 0x5f
        /*0062*/ 	.short	0x0101


	//----- nvinfo : EIATTR_VRC_CTA_INIT_COUNT
	.align		4
        /*0064*/ 	.byte	0x02, 0x4a
	.zero		1
	.zero		1


	//----- nvinfo : EIATTR_EXIT_INSTR_OFFSETS
	.align		4
        /*0068*/ 	.byte	0x04, 0x1c
        /*006a*/ 	.short	(.L_75 - .L_74)


	//   ....[0]....
.L_74:
        /*006c*/ 	.word	0x00000080


	//   ....[1]....
        /*0070*/ 	.word	0x00000110


	//   ....[2]....
        /*0074*/ 	.word	0x00000140


	//   ....[3]....
        /*0078*/ 	.word	0x000001a0


	//   ....[4]....
        /*007c*/ 	.word	0x000001d0


	//   ....[5]....
        /*0080*/ 	.word	0x00000200


	//----- nvinfo : EIATTR_CRS_STACK_SIZE
	.align		4
.L_75:
        /*0084*/ 	.byte	0x04, 0x1e
        /*0086*/ 	.short	(.L_77 - .L_76)
.L_76:
        /*0088*/ 	.word	0x00000000


	//----- nvinfo : EIATTR_CBANK_PARAM_SIZE
	.align		4
.L_77:
        /*008c*/ 	.byte	0x03, 0x19
        /*008e*/ 	.short	0x0020


	//----- nvinfo : EIATTR_PARAM_CBANK
	.align		4
        /*0090*/ 	.byte	0x04, 0x0a
        /*0092*/ 	.short	(.L_79 - .L_78)
	.align		4
.L_78:
        /*0094*/ 	.word	index@(.nv.constant0._Z10find_indexPffPiii)
        /*0098*/ 	.short	0x0380
        /*009a*/ 	.short	0x0020


	//----- nvinfo : EIATTR_SW_WAR
	.align		4
.L_79:
        /*009c*/ 	.byte	0x04, 0x36
        /*009e*/ 	.short	(.L_81 - .L_80)
.L_80:
        /*00a0*/ 	.word	0x00000008
.L_81:


//--------------------- .nv.callgraph             --------------------------
	.section	.nv.callgraph,"",@"SHT_CUDA_CALLGRAPH"
	.align	4
	.sectionentsize	8
	.align		4
        /*0000*/ 	.word	0x00000000
	.align		4
        /*0004*/ 	.word	0xffffffff
	.align		4
        /*0008*/ 	.word	0x00000000
	.align		4
        /*000c*/ 	.word	0xfffffffe
	.align		4
        /*0010*/ 	.word	0x00000000
	.align		4
        /*0014*/ 	.word	0xfffffffd
	.align		4
        /*0018*/ 	.word	0x00000000
	.align		4
        /*001c*/ 	.word	0xfffffffc


//--------------------- .text._Z5d_popPfS_S_iii   --------------------------
	.section	.text._Z5d_popPfS_S_iii,"ax",@progbits
	.align	128
        .global         _Z5d_popPfS_S_iii
        .type           _Z5d_popPfS_S_iii,@function
        .size           _Z5d_popPfS_S_iii,(.L_x_7 - _Z5d_popPfS_S_iii)
        .other          _Z5d_popPfS_S_iii,@"STO_CUDA_ENTRY STV_DEFAULT"
_Z5d_popPfS_S_iii:
.text._Z5d_popPfS_S_iii:
[----:B------:R-:W-:Y:S01]  /*0000*/  LDC R1, c[0x0][0x37c] ;  /* 0x0000df00ff017b82 */ /* 0x000fe20000000800 */
[----:B------:R-:W0:Y:S07]  /*0010*/  S2R R0, SR_TID.X ;  /* 0x0000000000007919 */ /* 0x000e2e0000002100 */
[----:B------:R-:W0:Y:S01]  /*0020*/  S2UR UR5, SR_CTAID.X ;  /* 0x00000000000579c3 */ /* 0x000e220000002500 */
[----:B------:R-:W1:Y:S01]  /*0030*/  LDCU UR4, c[0x0][0x3a0] ;  /* 0x00007400ff0477ac */ /* 0x000e620008000800 */
[----:B------:R-:W2:Y:S06]  /*0040*/  LDCU UR6, c[0x0][0x398] ;  /* 0x00007300ff0677ac */ /* 0x000eac0008000800 */
[----:B------:R-:W0:Y:S02]  /*0050*/  LDC R3, c[0x0][0x360] ;  /* 0x0000d800ff037b82 */ /* 0x000e240000000800 */
[----:B0-----:R-:W-:-:S05]  /*0060*/  IMAD R0, R3, UR5, R0 ;  /* 0x0000000503007c24 */ /* 0x001fca000f8e0200 */
[----:B-1----:R-:W-:-:S04]  /*0070*/  IADD3 R7, PT, PT, R0, UR4, RZ ;  /* 0x0000000400077c10 */ /* 0x002fc8000fffe0ff */
[----:B--2---:R-:W-:-:S13]  /*0080*/  ISETP.GE.AND P0, PT, R7, UR6, PT ;  /* 0x0000000607007c0c */ /* 0x004fda000bf06270 */
[----:B------:R-:W-:Y:S05]  /*0090*/  @P0 EXIT ;  /* 0x000000000000094d */ /* 0x000fea0003800000 */
[----:B------:R-:W-:Y:S01]  /*00a0*/  UIADD3 UR4, UPT, UPT, -UR4, URZ, URZ ;  /* 0x000000ff04047290 */ /* 0x000fe2000fffe1ff */
[----:B------:R-:W0:Y:S05]  /*00b0*/  LDCU.64 UR6, c[0x0][0x358] ;  /* 0x00006b00ff0677ac */ /* 0x000e2a0008000a00 */
[----:B------:R-:W-:-:S13]  /*00c0*/  ISETP.NE.AND P0, PT, R0, UR4, PT ;  /* 0x0000000400007c0c */ /* 0x000fda000bf05270 */
[----:B0-----:R-:W-:Y:S05]  /*00d0*/  @P0 BRA `(.L_x_0) ;  /* 0x0000000000140947 */ /* 0x001fea0003800000 */
[----:B------:R-:W0:Y:S02]  /*00e0*/  LDC.64 R2, c[0x0][0x380] ;  /* 0x0000e000ff027b82 */ /* 0x000e240000000a00 */
[----:B0-----:R-:W2:Y:S06]  /*00f0*/  LDG.E R3, desc[UR6][R2.64] ;  /* 0x0000000602037981 */ /* 0x001eac000c1e1900 */
[----:B------:R-:W2:Y:S02]  /*0100*/  LDC.64 R4, c[0x0][0x390] ;  /* 0x0000e400ff047b82 */ /* 0x000ea40000000a00 */
[----:B--2---:R-:W-:Y:S01]  /*0110*/  STG.E desc[UR6][R4.64], R3 ;  /* 0x0000000304007986 */ /* 0x004fe2000c101906 */
[----:B------:R-:W-:Y:S05]  /*0120*/  EXIT ;  /* 0x000000000000794d */ /* 0x000fea0003800000 */
.L_x_0:
[----:B------:R-:W0:Y:S01]  /*0130*/  LDC.64 R2, c[0x0][0x380] ;  /* 0x0000e000ff027b82 */ /* 0x000e220000000a00 */
[----:B------:R-:W1:Y:S07]  /*0140*/  LDCU UR4, c[0x0][0x39c] ;  /* 0x00007380ff0477ac */ /* 0x000e6e0008000800 */
[----:B------:R-:W2:Y:S01]  /*0150*/  LDC.64 R4, c[0x0][0x388] ;  /* 0x0000e200ff047b82 */ /* 0x000ea20000000a00 */
[----:B0-----:R-:W-:-:S05]  /*0160*/  IMAD.WIDE R2, R7, 0x4, R2 ;  /* 0x0000000407027825 */ /* 0x001fca00078e0202 */
[----:B------:R-:W3:Y:S01]  /*0170*/  LDG.E R9, desc[UR6][R2.64] ;  /* 0x0000000602097981 */ /* 0x000ee2000c1e1900 */
[----:B-1----:R-:W-:Y:S01]  /*0180*/  UIADD3 UR4, UPT, UPT, UR4, -0x1, URZ ;  /* 0xffffffff04047890 */ /* 0x002fe2000fffe0ff */
[----:B--2---:R-:W-:-:S05]  /*0190*/  IMAD.WIDE R4, R7, 0x4, R4 ;  /* 0x0000000407047825 */ /* 0x004fca00078e0204 */
[----:B------:R-:W-:Y:S01]  /*01a0*/  ISETP.NE.AND P0, PT, R7, UR4, PT ;  /* 0x0000000407007c0c */ /* 0x000fe2000bf05270 */
[----:B---3--:R0:W-:-:S12]  /*01b0*/  STG.E desc[UR6][R4.64+-0x4], R9 ;  /* 0xfffffc0904007986 */ /* 0x0081d8000c101906 */
[----:B------:R-:W-:Y:S05]  /*01c0*/  @P0 EXIT ;  /* 0x000000000000094d */ /* 0x000fea0003800000 */
[----:B------:R-:W-:-:S05]  /*01d0*/  MOV R7, 0x7f800000 ;  /* 0x7f80000000077802 */ /* 0x000fca0000000f00 */
[----:B------:R-:W-:Y:S04]  /*01e0*/  STG.E desc[UR6][R4.64], R7 ;  /* 0x0000000704007986 */ /* 0x000fe8000c101906 */
[----:B------:R-:W-:Y:S01]  /*01f0*/  STG.E desc[UR6][R2.64], R7 ;  /* 0x0000000702007986 */ /* 0x000fe2000c101906 */
[----:B------:R-:W-:Y:S05]  /*0200*/  EXIT ;  /* 0x000000000000794d */ /* 0x000fea0003800000 */
.L_x_1:
[----:B------:R-:W-:-:S00]  /*0210*/  BRA `(.L_x_1) ;  /* 0xfffffffc00fc7947 */ /* 0x000fc0000383ffff */
[----:B------:R-:W-:-:S00]  /*0220*/  NOP ;  /* 0x0000000000007918 */ /* 0x000fc00000000000 */
        /* <DEDUP_REMOVED lines=13> */
.L_x_7:


//--------------------- .text._Z6d_pushPfS_fiii   --------------------------
	.section	.text._Z6d_pushPfS_fiii,"ax",@progbits
	.align	128
        .global         _Z6d_pushPfS_fiii
        .type           _Z6d_pushPfS_fiii,@function
        .size           _Z6d_pushPfS_fiii,(.L_x_8 - _Z6d_pushPfS_fiii)
        .other          _Z6d_pushPfS_fiii,@"STO_CUDA_ENTRY STV_DEFAULT"
_Z6d_pushPfS_fiii:
.text._Z6d_pushPfS_fiii:
[----:B------:R-:W-:Y:S01]  /*0000*/  LDC R1, c[0x0][0x37c] ;  /* 0x0000df00ff017b82 */ /* 0x000fe20000000800 */
[----:B------:R-:W0:Y:S07]  /*0010*/  S2R R0, SR_TID.X ;  /* 0x0000000000007919 */ /* 0x000e2e0000002100 */
[----:B------:R-:W0:Y:S01]  /*0020*/  S2UR UR4, SR_CTAID.X ;  /* 0x00000000000479c3 */ /* 0x000e220000002500 */
[----:B------:R-:W1:Y:S07]  /*0030*/  LDCU.64 UR6, c[0x0][0x398] ;  /* 0x00007300ff0677ac */ /* 0x000e6e0008000a00 */
[----:B------:R-:W0:Y:S02]  /*0040*/  LDC R3, c[0x0][0x360] ;  /* 0x0000d800ff037b82 */ /* 0x000e240000000800 */
[----:B0-----:R-:W-:-:S05]  /*0050*/  IMAD R0, R3, UR4, R0 ;  /* 0x0000000403007c24 */ /* 0x001fca000f8e0200 */
[----:B-1----:R-:W-:-:S04]  /*0060*/  IADD3 R7, PT, PT, R0, UR7, RZ ;  /* 0x0000000700077c10 */ /* 0x002fc8000fffe0ff */
[----:B------:R-:W-:-:S13]  /*0070*/  ISETP.GE.AND P0, PT, R7, UR6, PT ;  /* 0x0000000607007c0c */ /* 0x000fda000bf06270 */
[----:B------:R-:W-:Y:S05]  /*0080*/  @P0 EXIT ;  /* 0x000000000000094d */ /* 0x000fea0003800000 */
[----:B------:R-:W0:Y:S01]  /*0090*/  LDC R0, c[0x0][0x394] ;  /* 0x0000e500ff007b82 */ /* 0x000e220000000800 */
[----:B------:R-:W1:Y:S01]  /*00a0*/  LDCU.64 UR4, c[0x0][0x358] ;  /* 0x00006b00ff0477ac */ /* 0x000e620008000a00 */
[----:B0-----:R-:W-:-:S13]  /*00b0*/  ISETP.GT.AND P0, PT, R7, R0, PT ;  /* 0x000000000700720c */ /* 0x001fda0003f04270 */
[----:B-1----:R-:W-:Y:S05]  /*00c0*/  @!P0 BRA `(.L_x_2) ;  /* 0x00000000001c8947 */ /* 0x002fea0003800000 */
[----:B------:R-:W0:Y:S08]  /*00d0*/  LDC.64 R2, c[0x0][0x380] ;  /* 0x0000e000ff027b82 */ /* 0x000e300000000a00 */
[----:B------:R-:W1:Y:S01]  /*00e0*/  LDC.64 R4, c[0x0][0x388] ;  /* 0x0000e200ff047b82 */ /* 0x000e620000000a00 */
[----:B0-----:R-:W-:-:S06]  /*00f0*/  IMAD.WIDE R2, R7, 0x4, R2 ;  /* 0x0000000407027825 */ /* 0x001fcc00078e0202 */
[----:B------:R-:W2:Y:S01]  /*0100*/  LDG.E R3, desc[UR4][R2.64+-0x4] ;  /* 0xfffffc0402037981 */ /* 0x000ea2000c1e1900 */
[----:B-1----:R-:W-:-:S05]  /*0110*/  IMAD.WIDE R4, R7, 0x4, R4 ;  /* 0x0000000407047825 */ /* 0x002fca00078e0204 */
[----:B--2---:R-:W-:Y:S01]  /*0120*/  STG.E desc[UR4][R4.64], R3 ;  /* 0x0000000304007986 */ /* 0x004fe2000c101904 */
[----:B------:R-:W-:Y:S05]  /*0130*/  EXIT ;  /* 0x000000000000794d */ /* 0x000fea0003800000 */
.L_x_2:
[----:B------:R-:W-:-:S13]  /*0140*/  ISETP.GE.AND P0, PT, R7, R0, PT ;  /* 0x000000000700720c */ /* 0x000fda0003f06270 */
[----:B------:R-:W-:Y:S05]  /*0150*/  @P0 BRA `(.L_x_3) ;  /* 0x00000000001c0947 */ /* 0x000fea0003800000 */
[----:B------:R-:W0:Y:S08]  /*0160*/  LDC.64 R2, c[0x0][0x380] ;  /* 0x0000e000ff027b82 */ /* 0x000e300000000a00 */
[----:B------:R-:W1:Y:S01]  /*0170*/  LDC.64 R4, c[0x0][0x388] ;  /* 0x0000e200ff047b82 */ /* 0x000e620000000a00 */
[----:B0-----:R-:W-:-:S06]  /*0180*/  IMAD.WIDE R2, R7, 0x4, R2 ;  /* 0x0000000407027825 */ /* 0x001fcc00078e0202 */
[----:B------:R-:W2:Y:S01]  /*0190*/  LDG.E R3, desc[UR4][R2.64] ;  /* 0x0000000402037981 */ /* 0x000ea2000c1e1900 */
[----:B-1----:R-:W-:-:S05]  /*01a0*/  IMAD.WIDE R4, R7, 0x4, R4 ;  /* 0x0000000407047825 */ /* 0x002fca00078e0204 */
[----:B--2---:R-:W-:Y:S01]  /*01b0*/  STG.E desc[UR4][R4.64], R3 ;  /* 0x0000000304007986 */ /* 0x004fe2000c101904 */
[----:B------:R-:W-:Y:S05]  /*01c0*/  EXIT ;  /* 0x000000000000794d */ /* 0x000fea0003800000 */
.L_x_3:
[----:B------:R-:W-:-:S13]  /*01d0*/  ISETP.NE.AND P0, PT, R7, R0, PT ;  /* 0x000000000700720c */ /* 0x000fda0003f05270 */
[----:B------:R-:W-:Y:S05]  /*01e0*/  @P0 EXIT ;  /* 0x000000000000094d */ /* 0x000fea0003800000 */
[----:B------:R-:W0:Y:S08]  /*01f0*/  LDC.64 R2, c[0x0][0x388] ;  /* 0x0000e200ff027b82 */ /* 0x000e300000000a00 */
[----:B------:R-:W1:Y:S01]  /*0200*/  LDC R5, c[0x0][0x390] ;  /* 0x0000e400ff057b82 */ /* 0x000e620000000800 */
[----:B0-----:R-:W-:-:S05]  /*0210*/  IMAD.WIDE R2, R0, 0x4, R2 ;  /* 0x0000000400027825 */ /* 0x001fca00078e0202 */
[----:B-1----:R-:W-:Y:S01]  /*0220*/  STG.E desc[UR4][R2.64], R5 ;  /* 0x0000000502007986 */ /* 0x002fe2000c101904 */
[----:B------:R-:W-:Y:S05]  /*0230*/  EXIT ;  /* 0x000000000000794d */ /* 0x000fea0003800000 */
.L_x_4:
        /* <DEDUP_REMOVED lines=12> */
.L_x_8:


//--------------------- .text._Z10find_indexPffPiii --------------------------
	.section	.text._Z10find_indexPffPiii,"ax",@progbits
	.align	128
        .global         _Z10find_indexPffPiii
        .type           _Z10find_indexPffPiii,@function
        .size           _Z10find_indexPffPiii,(.L_x_9 - _Z10find_indexPffPiii)
        .other          _Z10find_indexPffPiii,@"STO_CUDA_ENTRY STV_DEFAULT"
_Z10find_indexPffPiii:
.text._Z10find_indexPffPiii:
[----:B------:R-:W-:Y:S01]  /*0000*/  LDC R1, c[0x0][0x37c] ;  /* 0x0000df00ff017b82 */ /* 0x000fe20000000800 */
[----:B------:R-:W0:Y:S07]  /*0010*/  S2R R0, SR_TID.X ;  /* 0x0000000000007919 */ /* 0x000e2e0000002100 */
[----:B------:R-:W0:Y:S01]  /*0020*/  S2UR UR4, SR_CTAID.X ;  /* 0x00000000000479c3 */ /* 0x000e220000002500 */
[----:B------:R-:W1:Y:S07]  /*0030*/  LDCU.64 UR6, c[0x0][0x398] ;  /* 0x00007300ff0677ac */ /* 0x000e6e0008000a00 */
[----:B------:R-:W0:Y:S02]  /*0040*/  LDC R3, c[0x0][0x360] ;  /* 0x0000d800ff037b82 */ /* 0x000e240000000800 */
[----:B0-----:R-:W-:-:S04]  /*0050*/  IMAD R0, R3, UR4, R0 ;  /* 0x0000000403007c24 */ /* 0x001fc8000f8e0200 */
[----:B-1----:R-:W-:-:S05]  /*0060*/  VIADD R5, R0, UR7 ;  /* 0x0000000700057c36 */ /* 0x002fca0008000000 */
[----:B------:R-:W-:-:S13]  /*0070*/  ISETP.GE.AND P0, PT, R5, UR6, PT ;  /* 0x0000000605007c0c */ /* 0x000fda000bf06270 */
[----:B------:R-:W-:Y:S05]  /*0080*/  @P0 EXIT ;  /* 0x000000000000094d */ /* 0x000fea0003800000 */
[----:B------:R-:W-:-:S06]  /*0090*/  UIADD3 UR4, UPT, UPT, -UR7, URZ, URZ ;  /* 0x000000ff07047290 */ /* 0x000fcc000fffe1ff */
[----:B------:R-:W-:-:S05]  /*00a0*/  ISETP.NE.AND P0, PT, R0, UR4, PT ;  /* 0x0000000400007c0c */ /* 0x000fca000bf05270 */
[----:B------:R-:W0:Y:S08]  /*00b0*/  LDCU.64 UR4, c[0x0][0x358] ;  /* 0x00006b00ff0477ac */ /* 0x000e300008000a00 */
[----:B------:R-:W-:Y:S05]  /*00c0*/  @P0 BRA `(.L_x_5) ;  /* 0x0000000000200947 */ /* 0x000fea0003800000 */
[----:B------:R-:W0:Y:S01]  /*00d0*/  LDC.64 R2, c[0x0][0x380] ;  /* 0x0000e000ff027b82 */ /* 0x000e220000000a00 */
[----:B------:R-:W1:Y:S01]  /*00e0*/  LDCU UR6, c[0x0][0x388] ;  /* 0x00007100ff0677ac */ /* 0x000e620008000800 */
[----:B0-----:R-:W1:Y:S02]  /*00f0*/  LDG.E R2, desc[UR4][R2.64] ;  /* 0x0000000402027981 */ /* 0x001e64000c1e1900 */
[----:B-1----:R-:W-:-:S13]  /*0100*/  FSETP.GT.AND P0, PT, R2, UR6, PT ;  /* 0x0000000602007c0b */ /* 0x002fda000bf04000 */
[----:B------:R-:W-:Y:S05]  /*0110*/  @!P0 EXIT ;  /* 0x000000000000894d */ /* 0x000fea0003800000 */
[----:B------:R-:W0:Y:S02]  /*0120*/  LDC.64 R2, c[0x0][0x390] ;  /* 0x0000e400ff027b82 */ /* 0x000e240000000a00 */
[----:B0-----:R-:W-:Y:S01]  /*0130*/  STG.E desc[UR4][R2.64], RZ ;  /* 0x000000ff02007986 */ /* 0x001fe2000c101904 */
[----:B------:R-:W-:Y:S05]  /*0140*/  EXIT ;  /* 0x000000000000794d */ /* 0x000fea0003800000 */
.L_x_5:
[----:B------:R-:W1:Y:S08]  /*0150*/  LDC.64 R2, c[0x0][0x380] ;  /* 0x0000e000ff027b82 */ /* 0x000e700000000a00 */
[----:B------:R-:W2:Y:S01]  /*0160*/  LDC R7, c[0x0][0x388] ;  /* 0x0000e200ff077b82 */ /* 0x000ea20000000800 */
[----:B-1----:R-:W-:-:S05]  /*0170*/  IMAD.WIDE R2, R5, 0x4, R2 ;  /* 0x0000000405027825 */ /* 0x002fca00078e0202 */
[----:B0-----:R-:W2:Y:S02]  /*0180*/  LDG.E R0, desc[UR4][R2.64+-0x4] ;  /* 0xfffffc0402007981 */ /* 0x001ea4000c1e1900 */
[----:B--2---:R-:W-:-:S13]  /*0190*/  FSETP.GTU.AND P0, PT, R0, R7, PT ;  /* 0x000000070000720b */ /* 0x004fda0003f0c000 */
[----:B------:R-:W-:Y:S05]  /*01a0*/  @P0 EXIT ;  /* 0x000000000000094d */ /* 0x000fea0003800000 */
[----:B------:R-:W2:Y:S02]  /*01b0*/  LDG.E R2, desc[UR4][R2.64] ;  /* 0x0000000402027981 */ /* 0x000ea4000c1e1900 */
[----:B--2---:R-:W-:-:S13]  /*01c0*/  FSETP.GT.AND P0, PT, R2, R7, PT ;  /* 0x000000070200720b */ /* 0x004fda0003f04000 */
[----:B------:R-:W-:Y:S05]  /*01d0*/  @!P0 EXIT ;  /* 0x000000000000894d */ /* 0x000fea0003800000 */
[----:B------:R-:W0:Y:S02]  /*01e0*/  LDC.64 R2, c[0x0][0x390] ;  /* 0x0000e400ff027b82 */ /* 0x000e240000000a00 */
[----:B0-----:R-:W-:Y:S01]  /*01f0*/  STG.E desc[UR4][R2.64], R5 ;  /* 0x0000000502007986 */ /* 0x001fe2000c101904 */
[----:B------:R-:W-:Y:S05]  /*0200*/  EXIT ;  /* 0x000000000000794d */ /* 0x000fea0003800000 */
.L_x_6:
        /* <DEDUP_REMOVED lines=15> */
.L_x_9:


//--------------------- .nv.shared.reserved.0     --------------------------
	.section	.nv.shared.reserved.0,"aw",@nobits
	.weak		__nv_reservedSMEM_offset_0_alias
	.size		__nv_reservedSMEM_offset_0_alias, 0, 64
	.other		__nv_reservedSMEM_offset_0_alias,@"STO_CUDA_RESERVED_SHARED STV_DEFAULT"
__nv_reservedSMEM_offset_0_alias:
	.zero		0
	.zero		64


//--------------------- .nv.constant0._Z5d_popPfS_S_iii --------------------------
	.section	.nv.constant0._Z5d_popPfS_S_iii,"a",@progbits
	.sectionflags	@""
	.align	4
.nv.constant0._Z5d_popPfS_S_iii:
	.zero		932


//--------------------- .nv.constant0._Z6d_pushPfS_fiii --------------------------
	.section	.nv.constant0._Z6d_pushPfS_fiii,"a",@progbits
	.sectionflags	@""
	.align	4
.nv.constant0._Z6d_pushPfS_fiii:
	.zero		928


//--------------------- .nv.constant0._Z10find_indexPffPiii --------------------------
	.section	.nv.constant0._Z10find_indexPffPiii,"a",@progbits
	.sectionflags	@""
	.align	4
.nv.constant0._Z10find_indexPffPiii:
	.zero		928


//--------------------- SYMBOLS --------------------------

	.type		.nv.reservedSmem.offset0,@object
	.size		.nv.reservedSmem.offset0,0x4
